//
// Generated by NVIDIA NVVM Compiler
//
// Compiler Build ID: CL-36424714
// Cuda compilation tools, release 13.0, V13.0.88
// Based on NVVM 20.0.0
//

.version 9.0
.target sm_100
.address_size 64

	// .globl	_Z15matrix_mul_coalPfS_S_

.visible .entry _Z15matrix_mul_coalPfS_S_(
	.param .u64 .ptr .align 1 _Z15matrix_mul_coalPfS_S__param_0,
	.param .u64 .ptr .align 1 _Z15matrix_mul_coalPfS_S__param_1,
	.param .u64 .ptr .align 1 _Z15matrix_mul_coalPfS_S__param_2
)
{
	.reg .pred 	%p<2>;
	.reg .b32 	%r<17>;
	.reg .b32 	%f<68>;
	.reg .b64 	%rd<20>;

	ld.param.u64 	%rd6, [_Z15matrix_mul_coalPfS_S__param_0];
	ld.param.u64 	%rd7, [_Z15matrix_mul_coalPfS_S__param_1];
	ld.param.u64 	%rd5, [_Z15matrix_mul_coalPfS_S__param_2];
	cvta.to.global.u64 	%rd8, %rd7;
	cvta.to.global.u64 	%rd9, %rd6;
	mov.u32 	%r8, %ctaid.y;
	mov.u32 	%r9, %ntid.y;
	mov.u32 	%r10, %tid.y;
	mad.lo.s32 	%r1, %r8, %r9, %r10;
	mov.u32 	%r11, %ctaid.x;
	mov.u32 	%r12, %ntid.x;
	mov.u32 	%r13, %tid.x;
	mad.lo.s32 	%r2, %r11, %r12, %r13;
	mul.wide.u32 	%rd10, %r9, %r8;
	cvt.u64.u32 	%rd11, %r10;
	add.s64 	%rd12, %rd10, %rd11;
	mad.lo.s64 	%rd13, %rd12, 40000, %rd9;
	add.s64 	%rd19, %rd13, 32;
	add.s64 	%rd2, %rd8, 320000;
	mov.f32 	%f67, 0f00000000;
	mov.b32 	%r16, 0;
	mov.u32 	%r15, %r2;
$L__BB0_1:
	mul.wide.s32 	%rd14, %r15, 4;
	add.s64 	%rd15, %rd2, %rd14;
	ld.global.f32 	%f4, [%rd19+-32];
	ld.global.f32 	%f5, [%rd15+-320000];
	add.f32 	%f6, %f4, %f5;
	add.f32 	%f7, %f67, %f6;
	ld.global.f32 	%f8, [%rd19+-28];
	ld.global.f32 	%f9, [%rd15+-280000];
	add.f32 	%f10, %f8, %f9;
	add.f32 	%f11, %f7, %f10;
	ld.global.f32 	%f12, [%rd19+-24];
	ld.global.f32 	%f13, [%rd15+-240000];
	add.f32 	%f14, %f12, %f13;
	add.f32 	%f15, %f11, %f14;
	ld.global.f32 	%f16, [%rd19+-20];
	ld.global.f32 	%f17, [%rd15+-200000];
	add.f32 	%f18, %f16, %f17;
	add.f32 	%f19, %f15, %f18;
	ld.global.f32 	%f20, [%rd19+-16];
	ld.global.f32 	%f21, [%rd15+-160000];
	add.f32 	%f22, %f20, %f21;
	add.f32 	%f23, %f19, %f22;
	ld.global.f32 	%f24, [%rd19+-12];
	ld.global.f32 	%f25, [%rd15+-120000];
	add.f32 	%f26, %f24, %f25;
	add.f32 	%f27, %f23, %f26;
	ld.global.f32 	%f28, [%rd19+-8];
	ld.global.f32 	%f29, [%rd15+-80000];
	add.f32 	%f30, %f28, %f29;
	add.f32 	%f31, %f27, %f30;
	ld.global.f32 	%f32, [%rd19+-4];
	ld.global.f32 	%f33, [%rd15+-40000];
	add.f32 	%f34, %f32, %f33;
	add.f32 	%f35, %f31, %f34;
	ld.global.f32 	%f36, [%rd19];
	ld.global.f32 	%f37, [%rd15];
	add.f32 	%f38, %f36, %f37;
	add.f32 	%f39, %f35, %f38;
	ld.global.f32 	%f40, [%rd19+4];
	ld.global.f32 	%f41, [%rd15+40000];
	add.f32 	%f42, %f40, %f41;
	add.f32 	%f43, %f39, %f42;
	ld.global.f32 	%f44, [%rd19+8];
	ld.global.f32 	%f45, [%rd15+80000];
	add.f32 	%f46, %f44, %f45;
	add.f32 	%f47, %f43, %f46;
	ld.global.f32 	%f48, [%rd19+12];
	ld.global.f32 	%f49, [%rd15+120000];
	add.f32 	%f50, %f48, %f49;
	add.f32 	%f51, %f47, %f50;
	ld.global.f32 	%f52, [%rd19+16];
	ld.global.f32 	%f53, [%rd15+160000];
	add.f32 	%f54, %f52, %f53;
	add.f32 	%f55, %f51, %f54;
	ld.global.f32 	%f56, [%rd19+20];
	ld.global.f32 	%f57, [%rd15+200000];
	add.f32 	%f58, %f56, %f57;
	add.f32 	%f59, %f55, %f58;
	ld.global.f32 	%f60, [%rd19+24];
	ld.global.f32 	%f61, [%rd15+240000];
	add.f32 	%f62, %f60, %f61;
	add.f32 	%f63, %f59, %f62;
	ld.global.f32 	%f64, [%rd19+28];
	ld.global.f32 	%f65, [%rd15+280000];
	add.f32 	%f66, %f64, %f65;
	add.f32 	%f67, %f63, %f66;
	add.s32 	%r16, %r16, 16;
	add.s64 	%rd19, %rd19, 64;
	add.s32 	%r15, %r15, 160000;
	setp.ne.s32 	%p1, %r16, 10000;
	@%p1 bra 	$L__BB0_1;
	cvta.to.global.u64 	%rd16, %rd5;
	mad.lo.s32 	%r14, %r1, 10000, %r2;
	mul.wide.s32 	%rd17, %r14, 4;
	add.s64 	%rd18, %rd16, %rd17;
	st.global.f32 	[%rd18], %f67;
	ret;

}


// ===== COMPILED SASS (sm_100) =====

	.target	sm_100

	.elftype	@"ET_EXEC"


//--------------------- .note.nv.tkinfo           --------------------------
	.section	.note.nv.tkinfo,"",@"SHT_NOTE"
	.sectionflags	@"SHF_NOTE_NV_TKINFO"
	.tkinfo
        /*0018*/ 	.word	0x00000002
        /*0030*/ 	.string	""
        /*0030*/ 	.string	"ptxas"
        /*0030*/ 	.string	"Cuda compilation tools, release 13.0, V13.0.88"
        /*0030*/ 	.string	"Build cuda_13.0.r13.0/compiler.36424714_0"
        /*0030*/ 	.string	"-arch sm_100 -m 64 "



//--------------------- .note.nv.cuinfo           --------------------------
	.section	.note.nv.cuinfo,"",@"SHT_NOTE"
	.sectionflags	@"SHF_NOTE_NV_CUINFO"
        /*0018*/ 	.short	0x0002
        /*001a*/ 	.short	0x0064
        /*001c*/ 	.short	0x0082
	.zero		2


//--------------------- .nv.info                  --------------------------
	.section	.nv.info,"",@"SHT_CUDA_INFO"
	.align	4


	//----- nvinfo : EIATTR_REGCOUNT
	.align		4
        /*0000*/ 	.byte	0x04, 0x2f
        /*0002*/ 	.short	(.L_1 - .L_0)
	.align		4
.L_0:
        /*0004*/ 	.word	index@(_Z15matrix_mul_coalPfS_S_)
        /*0008*/ 	.word	0x0000001f


	//----- nvinfo : EIATTR_FRAME_SIZE
	.align		4
.L_1:
        /*000c*/ 	.byte	0x04, 0x11
        /*000e*/ 	.short	(.L_3 - .L_2)
	.align		4
.L_2:
        /*0010*/ 	.word	index@(_Z15matrix_mul_coalPfS_S_)
        /*0014*/ 	.word	0x00000000


	//----- nvinfo : EIATTR_MIN_STACK_SIZE
	.align		4
.L_3:
        /*0018*/ 	.byte	0x04, 0x12
        /*001a*/ 	.short	(.L_5 - .L_4)
	.align		4
.L_4:
        /*001c*/ 	.word	index@(_Z15matrix_mul_coalPfS_S_)
        /*0020*/ 	.word	0x00000000
.L_5:


//--------------------- .nv.compat                --------------------------
	.section	.nv.compat,"",@"SHT_CUDA_COMPAT_INFO"
	.align	4
        /*0000*/ 	.byte	0x02, 0x09, 0x00, 0x00, 0x02, 0x02, 0x01, 0x00, 0x02, 0x05, 0x05, 0x00, 0x03, 0x07, 0x01, 0x01
        /*0010*/ 	.byte	0x02, 0x03, 0x00, 0x00, 0x02, 0x06, 0x01, 0x00, 0x04, 0x0b, 0x08, 0x00, 0x09, 0x00, 0x00, 0x00
        /*0020*/ 	.byte	0x00, 0x00, 0x00, 0x00


//--------------------- .nv.info._Z15matrix_mul_coalPfS_S_ --------------------------
	.section	.nv.info._Z15matrix_mul_coalPfS_S_,"",@"SHT_CUDA_INFO"
	.sectionflags	@""
	.align	4


	//----- nvinfo : EIATTR_CUDA_API_VERSION
	.align		4
        /*0000*/ 	.byte	0x04, 0x37
        /*0002*/ 	.short	(.L_7 - .L_6)
.L_6:
        /*0004*/ 	.word	0x00000082


	//----- nvinfo : EIATTR_KPARAM_INFO
	.align		4
.L_7:
        /*0008*/ 	.byte	0x04, 0x17
        /*000a*/ 	.short	(.L_9 - .L_8)
.L_8:
        /*000c*/ 	.word	0x00000000
        /*0010*/ 	.short	0x0002
        /*0012*/ 	.short	0x0010
        /*0014*/ 	.byte	0x00, 0xf5, 0x21, 0x00


	//----- nvinfo : EIATTR_KPARAM_INFO
	.align		4
.L_9:
        /*0018*/ 	.byte	0x04, 0x17
        /*001a*/ 	.short	(.L_11 - .L_10)
.L_10:
        /*001c*/ 	.word	0x00000000
        /*0020*/ 	.short	0x0001
        /*0022*/ 	.short	0x0008
        /*0024*/ 	.byte	0x00, 0xf5, 0x21, 0x00


	//----- nvinfo : EIATTR_KPARAM_INFO
	.align		4
.L_11:
        /*0028*/ 	.byte	0x04, 0x17
        /*002a*/ 	.short	(.L_13 - .L_12)
.L_12:
        /*002c*/ 	.word	0x00000000
        /*0030*/ 	.short	0x0000
        /*0032*/ 	.short	0x0000
        /*0034*/ 	.byte	0x00, 0xf5, 0x21, 0x00


	//----- nvinfo : EIATTR_SPARSE_MMA_MASK
	.align		4
.L_13:
        /*0038*/ 	.byte	0x03, 0x50
        /*003a*/ 	.short	0x0000


	//----- nvinfo : EIATTR_MAXREG_COUNT
	.align		4
        /*003c*/ 	.byte	0x03, 0x1b
        /*003e*/ 	.short	0x00ff


	//----- nvinfo : EIATTR_MERCURY_ISA_VERSION
	.align		4
        /*0040*/ 	.byte	0x03, 0x5f
        /*0042*/ 	.short	0x0101


	//----- nvinfo : EIATTR_VRC_CTA_INIT_COUNT
	.align		4
        /*0044*/ 	.byte	0x02, 0x4a
	.zero		1
	.zero		1


	//----- nvinfo : EIATTR_EXIT_INSTR_OFFSETS
	.align		4
        /*0048*/ 	.byte	0x04, 0x1c
        /*004a*/ 	.short	(.L_15 - .L_14)


	//   ....[0]....
.L_14:
        /*004c*/ 	.word	0x00000650


	//----- nvinfo : EIATTR_CBANK_PARAM_SIZE
	.align		4
.L_15:
        /*0050*/ 	.byte	0x03, 0x19
        /*0052*/ 	.short	0x0018


	//----- nvinfo : EIATTR_PARAM_CBANK
	.align		4
        /*0054*/ 	.byte	0x04, 0x0a
        /*0056*/ 	.short	(.L_17 - .L_16)
	.align		4
.L_16:
        /*0058*/ 	.word	index@(.nv.constant0._Z15matrix_mul_coalPfS_S_)
        /*005c*/ 	.short	0x0380
        /*005e*/ 	.short	0x0018


	//----- nvinfo : EIATTR_SW_WAR
	.align		4
.L_17:
        /*0060*/ 	.byte	0x04, 0x36
        /*0062*/ 	.short	(.L_19 - .L_18)
.L_18:
        /*0064*/ 	.word	0x00000008
.L_19:


//--------------------- .nv.callgraph             --------------------------
	.section	.nv.callgraph,"",@"SHT_CUDA_CALLGRAPH"
	.align	4
	.sectionentsize	8
	.align		4
        /*0000*/ 	.word	0x00000000
	.align		4
        /*0004*/ 	.word	0xffffffff
	.align		4
        /*0008*/ 	.word	0x00000000
	.align		4
        /*000c*/ 	.word	0xfffffffe
	.align		4
        /*0010*/ 	.word	0x00000000
	.align		4
        /*0014*/ 	.word	0xfffffffd
	.align		4
        /*0018*/ 	.word	0x00000000
	.align		4
        /*001c*/ 	.word	0xfffffffc


//--------------------- .text._Z15matrix_mul_coalPfS_S_ --------------------------
	.section	.text._Z15matrix_mul_coalPfS_S_,"ax",@progbits
	.align	128
        .global         _Z15matrix_mul_coalPfS_S_
        .type           _Z15matrix_mul_coalPfS_S_,@function
        .size           _Z15matrix_mul_coalPfS_S_,(.L_x_2 - _Z15matrix_mul_coalPfS_S_)
        .other          _Z15matrix_mul_coalPfS_S_,@"STO_CUDA_ENTRY STV_DEFAULT"
_Z15matrix_mul_coalPfS_S_:
.text._Z15matrix_mul_coalPfS_S_:
[----:B------:R-:W-:Y:S01]  /*0000*/  LDC R1, c[0x0][0x37c] ;  /* 0x0000df00ff017b82 */ /* 0x000fe20000000800 */
[----:B------:R-:W0:Y:S07]  /*0010*/  S2R R2, SR_TID.Y ;  /* 0x0000000000027919 */ /* 0x000e2e0000002200 */
[----:B------:R-:W0:Y:S01]  /*0020*/  S2UR UR4, SR_CTAID.Y ;  /* 0x00000000000479c3 */ /* 0x000e220000002600 */
[----:B------:R-:W-:Y:S01]  /*0030*/  HFMA2 R3, -RZ, RZ, 0, 0 ;  /* 0x00000000ff037431 */ /* 0x000fe200000001ff */
[----:B------:R-:W1:Y:S01]  /*0040*/  LDCU.64 UR6, c[0x0][0x388] ;  /* 0x00007100ff0677ac */ /* 0x000e620008000a00 */
[----:B------:R-:W2:Y:S01]  /*0050*/  S2R R11, SR_TID.X ;  /* 0x00000000000b7919 */ /* 0x000ea20000002100 */
[----:B------:R-:W-:Y:S01]  /*0060*/  MOV R16, RZ ;  /* 0x000000ff00107202 */ /* 0x000fe20000000f00 */
[----:B------:R-:W3:Y:S03]  /*0070*/  LDCU.64 UR8, c[0x0][0x358] ;  /* 0x00006b00ff0877ac */ /* 0x000ee60008000a00 */
[----:B------:R-:W0:Y:S08]  /*0080*/  LDC R7, c[0x0][0x364] ;  /* 0x0000d900ff077b82 */ /* 0x000e300000000800 */
[----:B------:R-:W4:Y:S01]  /*0090*/  LDC.64 R8, c[0x0][0x380] ;  /* 0x0000e000ff087b82 */ /* 0x000f220000000a00 */
[----:B-1----:R-:W-:-:S07]  /*00a0*/  UIADD3 UR5, UP0, UPT, UR6, 0x4e200, URZ ;  /* 0x0004e20006057890 */ /* 0x002fce000ff1e0ff */
[----:B------:R-:W2:Y:S01]  /*00b0*/  S2UR UR10, SR_CTAID.X ;  /* 0x00000000000a79c3 */ /* 0x000ea20000002500 */
[----:B------:R-:W-:-:S07]  /*00c0*/  UIADD3.X UR6, UPT, UPT, URZ, UR7, URZ, UP0, !UPT ;  /* 0x00000007ff067290 */ /* 0x000fce00087fe4ff */
[----:B------:R-:W2:Y:S01]  /*00d0*/  LDC R0, c[0x0][0x360] ;  /* 0x0000d800ff007b82 */ /* 0x000ea20000000800 */
[----:B0-----:R-:W-:-:S04]  /*00e0*/  IMAD.WIDE.U32 R4, R7, UR4, R2 ;  /* 0x0000000407047c25 */ /* 0x001fc8000f8e0002 */
[----:B------:R-:W-:Y:S02]  /*00f0*/  IMAD R3, R5, 0x9c40, RZ ;  /* 0x00009c4005037824 */ /* 0x000fe400078e02ff */
[----:B------:R-:W-:Y:S01]  /*0100*/  IMAD R7, R7, UR4, R2 ;  /* 0x0000000407077c24 */ /* 0x000fe2000f8e0202 */
[----:B------:R-:W-:Y:S01]  /*0110*/  UMOV UR4, URZ ;  /* 0x000000ff00047c82 */ /* 0x000fe20008000000 */
[----:B----4-:R-:W-:-:S03]  /*0120*/  IMAD.WIDE.U32 R8, R4, 0x9c40, R8 ;  /* 0x00009c4004087825 */ /* 0x010fc600078e0008 */
[----:B------:R-:W-:-:S04]  /*0130*/  IADD3 R6, P0, PT, R8, 0x20, RZ ;  /* 0x0000002008067810 */ /* 0x000fc80007f1e0ff */
[----:B------:R-:W-:Y:S01]  /*0140*/  IADD3.X R3, PT, PT, R9, R3, RZ, P0, !PT ;  /* 0x0000000309037210 */ /* 0x000fe200007fe4ff */
[----:B--2---:R-:W-:-:S05]  /*0150*/  IMAD R0, R0, UR10, R11 ;  /* 0x0000000a00007c24 */ /* 0x004fca000f8e020b */
[----:B---3--:R-:W-:-:S07]  /*0160*/  MOV R8, R0 ;  /* 0x0000000000087202 */ /* 0x008fce0000000f00 */
.L_x_0:
[----:B------:R-:W-:Y:S02]  /*0170*/  MOV R4, UR5 ;  /* 0x0000000500047c02 */ /* 0x000fe40008000f00 */
[----:B------:R-:W-:Y:S02]  /*0180*/  MOV R5, UR6 ;  /* 0x0000000600057c02 */ /* 0x000fe40008000f00 */
[----:B------:R-:W-:Y:S01]  /*0190*/  MOV R2, R6 ;  /* 0x0000000600027202 */ /* 0x000fe20000000f00 */
[----:B------:R-:W-:-:S04]  /*01a0*/  IMAD.WIDE R4, R8, 0x4, R4 ;  /* 0x0000000408047825 */ /* 0x000fc800078e0204 */
[----:B------:R-:W2:Y:S04]  /*01b0*/  LDG.E R13, desc[UR8][R2.64+-0x20] ;  /* 0xffffe008020d7981 */ /* 0x000ea8000c1e1900 */
[----:B------:R-:W2:Y:S04]  /*01c0*/  LDG.E R14, desc[UR8][R4.64+-0x4e200] ;  /* 0xfb1e0008040e7981 */ /* 0x000ea8000c1e1900 */
[----:B------:R-:W3:Y:S04]  /*01d0*/  LDG.E R25, desc[UR8][R2.64+-0x1c] ;  /* 0xffffe40802197981 */ /* 0x000ee8000c1e1900 */
[----:B------:R-:W3:Y:S04]  /*01e0*/  LDG.E R26, desc[UR8][R4.64+-0x445c0] ;  /* 0xfbba4008041a7981 */ /* 0x000ee8000c1e1900 */
[----:B------:R-:W4:Y:S04]  /*01f0*/  LDG.E R18, desc[UR8][R2.64+-0x18] ;  /* 0xffffe80802127981 */ /* 0x000f28000c1e1900 */
[----:B------:R-:W4:Y:S04]  /*0200*/  LDG.E R19, desc[UR8][R4.64+-0x3a980] ;  /* 0xfc56800804137981 */ /* 0x000f28000c1e1900 */
[----:B------:R-:W5:Y:S04]  /*0210*/  LDG.E R21, desc[UR8][R2.64+-0x14] ;  /* 0xffffec0802157981 */ /* 0x000f68000c1e1900 */
        /* <DEDUP_REMOVED lines=9> */
[----:B------:R-:W5:Y:S01]  /*02b0*/  LDG.E R27, desc[UR8][R2.64+0x1c] ;  /* 0x00001c08021b7981 */ /* 0x000f62000c1e1900 */
[----:B--2---:R-:W-:-:S03]  /*02c0*/  FADD R17, R13, R14 ;  /* 0x0000000e0d117221 */ /* 0x004fc60000000000 */
[----:B------:R-:W2:Y:S01]  /*02d0*/  LDG.E R14, desc[UR8][R2.64] ;  /* 0x00000008020e7981 */ /* 0x000ea2000c1e1900 */
[----:B------:R-:W-:-:S03]  /*02e0*/  FADD R24, R17, R16 ;  /* 0x0000001011187221 */ /* 0x000fc60000000000 */
[----:B------:R-:W2:Y:S01]  /*02f0*/  LDG.E R13, desc[UR8][R4.64] ;  /* 0x00000008040d7981 */ /* 0x000ea2000c1e1900 */
[----:B---3--:R-:W-:-:S03]  /*0300*/  FADD R25, R25, R26 ;  /* 0x0000001a19197221 */ /* 0x008fc60000000000 */
[----:B------:R-:W3:Y:S01]  /*0310*/  LDG.E R17, desc[UR8][R2.64+0x4] ;  /* 0x0000040802117981 */ /* 0x000ee2000c1e1900 */
[----:B------:R-:W-:-:S03]  /*0320*/  FADD R24, R24, R25 ;  /* 0x0000001918187221 */ /* 0x000fc60000000000 */
[----:B------:R-:W3:Y:S01]  /*0330*/  LDG.E R16, desc[UR8][R4.64+0x9c40] ;  /* 0x009c400804107981 */ /* 0x000ee2000c1e1900 */
[----:B----4-:R-:W-:-:S03]  /*0340*/  FADD R25, R18, R19 ;  /* 0x0000001312197221 */ /* 0x010fc60000000000 */
[----:B------:R-:W4:Y:S01]  /*0350*/  LDG.E R19, desc[UR8][R2.64+0x8] ;  /* 0x0000080802137981 */ /* 0x000f22000c1e1900 */
[----:B------:R-:W-:-:S03]  /*0360*/  FADD R24, R24, R25 ;  /* 0x0000001918187221 */ /* 0x000fc60000000000 */
[----:B------:R-:W4:Y:S01]  /*0370*/  LDG.E R18, desc[UR8][R4.64+0x13880] ;  /* 0x0138800804127981 */ /* 0x000f22000c1e1900 */
[----:B-----5:R-:W-:-:S03]  /*0380*/  FADD R25, R21, R20 ;  /* 0x0000001415197221 */ /* 0x020fc60000000000 */
[----:B------:R-:W5:Y:S01]  /*0390*/  LDG.E R21, desc[UR8][R2.64+0xc] ;  /* 0x00000c0802157981 */ /* 0x000f62000c1e1900 */
[----:B------:R-:W-:-:S03]  /*03a0*/  FADD R24, R24, R25 ;  /* 0x0000001918187221 */ /* 0x000fc60000000000 */
[----:B------:R-:W5:Y:S01]  /*03b0*/  LDG.E R20, desc[UR8][R4.64+0x1d4c0] ;  /* 0x01d4c00804147981 */ /* 0x000f62000c1e1900 */
[----:B------:R-:W-:-:S03]  /*03c0*/  FADD R25, R22, R23 ;  /* 0x0000001716197221 */ /* 0x000fc60000000000 */
[----:B------:R-:W5:Y:S01]  /*03d0*/  LDG.E R22, desc[UR8][R2.64+0x10] ;  /* 0x0000100802167981 */ /* 0x000f62000c1e1900 */
[----:B------:R-:W-:-:S03]  /*03e0*/  FADD R24, R24, R25 ;  /* 0x0000001918187221 */ /* 0x000fc60000000000 */
[----:B------:R-:W5:Y:S01]  /*03f0*/  LDG.E R23, desc[UR8][R4.64+0x27100] ;  /* 0x0271000804177981 */ /* 0x000f62000c1e1900 */
[----:B------:R-:W-:-:S03]  /*0400*/  FADD R25, R15, R12 ;  /* 0x0000000c0f197221 */ /* 0x000fc60000000000 */
[----:B------:R-:W5:Y:S04]  /*0410*/  LDG.E R15, desc[UR8][R2.64+0x14] ;  /* 0x00001408020f7981 */ /* 0x000f68000c1e1900 */
[----:B------:R-:W5:Y:S01]  /*0420*/  LDG.E R12, desc[UR8][R4.64+0x30d40] ;  /* 0x030d4008040c7981 */ /* 0x000f62000c1e1900 */
[----:B------:R-:W-:-:S03]  /*0430*/  FADD R28, R24, R25 ;  /* 0x00000019181c7221 */ /* 0x000fc60000000000 */
[----:B------:R0:W5:Y:S04]  /*0440*/  LDG.E R25, desc[UR8][R2.64+0x18] ;  /* 0x0000180802197981 */ /* 0x000168000c1e1900 */
[----:B------:R-:W5:Y:S04]  /*0450*/  LDG.E R24, desc[UR8][R4.64+0x3a980] ;  /* 0x03a9800804187981 */ /* 0x000f68000c1e1900 */
[----:B------:R-:W5:Y:S01]  /*0460*/  LDG.E R26, desc[UR8][R4.64+0x445c0] ;  /* 0x0445c008041a7981 */ /* 0x000f62000c1e1900 */
[----:B------:R-:W-:Y:S01]  /*0470*/  FADD R9, R6, R9 ;  /* 0x0000000906097221 */ /* 0x000fe20000000000 */
[----:B------:R-:W-:-:S03]  /*0480*/  FADD R10, R10, R11 ;  /* 0x0000000b0a0a7221 */ /* 0x000fc60000000000 */
[----:B------:R-:W-:-:S04]  /*0490*/  FADD R9, R28, R9 ;  /* 0x000000091c097221 */ /* 0x000fc80000000000 */
[----:B------:R-:W-:Y:S01]  /*04a0*/  FADD R9, R9, R10 ;  /* 0x0000000a09097221 */ /* 0x000fe20000000000 */
[----:B------:R-:W-:-:S04]  /*04b0*/  UIADD3 UR4, UPT, UPT, UR4, 0x10, URZ ;  /* 0x0000001004047890 */ /* 0x000fc8000fffe0ff */
[----:B------:R-:W-:Y:S01]  /*04c0*/  UISETP.NE.AND UP0, UPT, UR4, 0x2710, UPT ;  /* 0x000027100400788c */ /* 0x000fe2000bf05270 */
[----:B------:R-:W-:Y:S02]  /*04d0*/  IADD3 R6, P0, PT, R2, 0x40, RZ ;  /* 0x0000004002067810 */ /* 0x000fe40007f1e0ff */
[----:B------:R-:W-:Y:S02]  /*04e0*/  IADD3 R8, PT, PT, R8, 0x27100, RZ ;  /* 0x0002710008087810 */ /* 0x000fe40007ffe0ff */
[----:B0-----:R-:W-:Y:S01]  /*04f0*/  IADD3.X R3, PT, PT, RZ, R3, RZ, P0, !PT ;  /* 0x00000003ff037210 */ /* 0x001fe200007fe4ff */
[----:B--2---:R-:W-:-:S04]  /*0500*/  FADD R14, R14, R13 ;  /* 0x0000000d0e0e7221 */ /* 0x004fc80000000000 */
[----:B------:R-:W-:Y:S01]  /*0510*/  FADD R9, R9, R14 ;  /* 0x0000000e09097221 */ /* 0x000fe20000000000 */
[----:B---3--:R-:W-:-:S04]  /*0520*/  FADD R16, R17, R16 ;  /* 0x0000001011107221 */ /* 0x008fc80000000000 */
[----:B------:R-:W-:Y:S01]  /*0530*/  FADD R9, R9, R16 ;  /* 0x0000001009097221 */ /* 0x000fe20000000000 */
[----:B----4-:R-:W-:-:S04]  /*0540*/  FADD R18, R19, R18 ;  /* 0x0000001213127221 */ /* 0x010fc80000000000 */
[----:B------:R-:W-:Y:S01]  /*0550*/  FADD R9, R9, R18 ;  /* 0x0000001209097221 */ /* 0x000fe20000000000 */
[----:B-----5:R-:W-:-:S04]  /*0560*/  FADD R20, R21, R20 ;  /* 0x0000001415147221 */ /* 0x020fc80000000000 */
[----:B------:R-:W-:Y:S01]  /*0570*/  FADD R9, R9, R20 ;  /* 0x0000001409097221 */ /* 0x000fe20000000000 */
[----:B------:R-:W-:-:S04]  /*0580*/  FADD R22, R22, R23 ;  /* 0x0000001716167221 */ /* 0x000fc80000000000 */
[----:B------:R-:W-:Y:S01]  /*0590*/  FADD R9, R9, R22 ;  /* 0x0000001609097221 */ /* 0x000fe20000000000 */
[----:B------:R-:W-:-:S04]  /*05a0*/  FADD R12, R15, R12 ;  /* 0x0000000c0f0c7221 */ /* 0x000fc80000000000 */
[----:B------:R-:W-:Y:S01]  /*05b0*/  FADD R9, R9, R12 ;  /* 0x0000000c09097221 */ /* 0x000fe20000000000 */
[----:B------:R-:W-:-:S04]  /*05c0*/  FADD R24, R25, R24 ;  /* 0x0000001819187221 */ /* 0x000fc80000000000 */
[----:B------:R-:W-:Y:S01]  /*05d0*/  FADD R9, R9, R24 ;  /* 0x0000001809097221 */ /* 0x000fe20000000000 */
[----:B------:R-:W-:-:S04]  /*05e0*/  FADD R26, R27, R26 ;  /* 0x0000001a1b1a7221 */ /* 0x000fc80000000000 */
[----:B------:R-:W-:Y:S01]  /*05f0*/  FADD R16, R9, R26 ;  /* 0x0000001a09107221 */ /* 0x000fe20000000000 */
[----:B------:R-:W-:Y:S06]  /*0600*/  BRA.U UP0, `(.L_x_0) ;  /* 0xfffffff900d87547 */ /* 0x000fec000b83ffff */
[----:B------:R-:W0:Y:S01]  /*0610*/  LDC.64 R2, c[0x0][0x390] ;  /* 0x0000e400ff027b82 */ /* 0x000e220000000a00 */
[----:B------:R-:W-:-:S04]  /*0620*/  IMAD R7, R7, 0x2710, R0 ;  /* 0x0000271007077824 */ /* 0x000fc800078e0200 */
[----:B0-----:R-:W-:-:S05]  /*0630*/  IMAD.WIDE R2, R7, 0x4, R2 ;  /* 0x0000000407027825 */ /* 0x001fca00078e0202 */
[----:B------:R-:W-:Y:S01]  /*0640*/  STG.E desc[UR8][R2.64], R16 ;  /* 0x0000001002007986 */ /* 0x000fe2000c101908 */
[----:B------:R-:W-:Y:S05]  /*0650*/  EXIT ;  /* 0x000000000000794d */ /* 0x000fea0003800000 */
.L_x_1:
[----:B------:R-:W-:-:S00]  /*0660*/  BRA `(.L_x_1) ;  /* 0xfffffffc00fc7947 */ /* 0x000fc0000383ffff */
[----:B------:R-:W-:-:S00]  /*0670*/  NOP ;  /* 0x0000000000007918 */ /* 0x000fc00000000000 */
        /* <DEDUP_REMOVED lines=8> */
.L_x_2:


//--------------------- .nv.shared.reserved.0     --------------------------
	.section	.nv.shared.reserved.0,"aw",@nobits
	.weak		__nv_reservedSMEM_offset_0_alias
	.size		__nv_reservedSMEM_offset_0_alias, 0, 64
	.other		__nv_reservedSMEM_offset_0_alias,@"STO_CUDA_RESERVED_SHARED STV_DEFAULT"
__nv_reservedSMEM_offset_0_alias:
	.zero		0
	.zero		64


//--------------------- .nv.constant0._Z15matrix_mul_coalPfS_S_ --------------------------
	.section	.nv.constant0._Z15matrix_mul_coalPfS_S_,"a",@progbits
	.sectionflags	@""
	.align	4
.nv.constant0._Z15matrix_mul_coalPfS_S_:
	.zero		920


//--------------------- SYMBOLS --------------------------

	.type		.nv.reservedSmem.offset0,@object
	.size		.nv.reservedSmem.offset0,0x4
